	.headerflags	@"EF_CUDA_TEXMODE_UNIFIED EF_CUDA_64BIT_ADDRESS EF_CUDA_ACCELERATORS EF_CUDA_SM90 EF_CUDA_VIRTUAL_SM(EF_CUDA_SM90)"
	.elftype	@"ET_EXEC"


//--------------------- .nv.info                  --------------------------
	.section	.nv.info,"",@"SHT_CUDA_INFO"
	.align	4


	//----- nvinfo : EIATTR_REGCOUNT
	.align		4
        /*0000*/ 	.byte	0x04, 0x2f
        /*0002*/ 	.short	(.L_3 - .L_2)
	.align		4
.L_2:
        /*0004*/ 	.word	index@(triton_poi_fused__native_batch_norm_legit_no_training_relu_11)
        /*0008*/ 	.word	0x00000016


	//----- nvinfo : EIATTR_MIN_STACK_SIZE
	.align		4
.L_3:
        /*000c*/ 	.byte	0x04, 0x12
        /*000e*/ 	.short	(.L_5 - .L_4)
	.align		4
.L_4:
        /*0010*/ 	.word	index@(triton_poi_fused__native_batch_norm_legit_no_training_relu_11)
        /*0014*/ 	.word	0x00000000


	//----- nvinfo : EIATTR_FRAME_SIZE
	.align		4
.L_5:
        /*0018*/ 	.byte	0x04, 0x11
        /*001a*/ 	.short	(.L_7 - .L_6)
	.align		4
.L_6:
        /*001c*/ 	.word	index@(triton_poi_fused__native_batch_norm_legit_no_training_relu_11)
        /*0020*/ 	.word	0x00000000


	//----- nvinfo : EIATTR_MIN_STACK_SIZE
	.align		4
.L_7:
        /*0024*/ 	.byte	0x04, 0x12
        /*0026*/ 	.short	(.L_9 - .L_8)
	.align		4
.L_8:
        /*0028*/ 	.word	index@(triton_poi_fused__native_batch_norm_legit_no_training_relu_11)
        /*002c*/ 	.word	0x00000000
.L_9:


//--------------------- .nv.info.triton_poi_fused__native_batch_norm_legit_no_training_relu_11 --------------------------
	.section	.nv.info.triton_poi_fused__native_batch_norm_legit_no_training_relu_11,"",@"SHT_CUDA_INFO"
	.sectionflags	@""
	.align	4


	//----- nvinfo : EIATTR_CUDA_API_VERSION
	.align		4
        /*0000*/ 	.byte	0x04, 0x37
        /*0002*/ 	.short	(.L_11 - .L_10)
.L_10:
        /*0004*/ 	.word	0x0000007c


	//----- nvinfo : EIATTR_KPARAM_INFO
	.align		4
.L_11:
        /*0008*/ 	.byte	0x04, 0x17
        /*000a*/ 	.short	(.L_13 - .L_12)
.L_12:
        /*000c*/ 	.word	0x00000000
        /*0010*/ 	.short	0x0006
        /*0012*/ 	.short	0x0030
        /*0014*/ 	.byte	0x00, 0xf0, 0x11, 0x00


	//----- nvinfo : EIATTR_KPARAM_INFO
	.align		4
.L_13:
        /*0018*/ 	.byte	0x04, 0x17
        /*001a*/ 	.short	(.L_15 - .L_14)
.L_14:
        /*001c*/ 	.word	0x00000000
        /*0020*/ 	.short	0x0005
        /*0022*/ 	.short	0x0028
        /*0024*/ 	.byte	0x00, 0xf4, 0x21, 0x00


	//----- nvinfo : EIATTR_KPARAM_INFO
	.align		4
.L_15:
        /*0028*/ 	.byte	0x04, 0x17
        /*002a*/ 	.short	(.L_17 - .L_16)
.L_16:
        /*002c*/ 	.word	0x00000000
        /*0030*/ 	.short	0x0004
        /*0032*/ 	.short	0x0020
        /*0034*/ 	.byte	0x00, 0xf4, 0x21, 0x00


	//----- nvinfo : EIATTR_KPARAM_INFO
	.align		4
.L_17:
        /*0038*/ 	.byte	0x04, 0x17
        /*003a*/ 	.short	(.L_19 - .L_18)
.L_18:
        /*003c*/ 	.word	0x00000000
        /*0040*/ 	.short	0x0003
        /*0042*/ 	.short	0x0018
        /*0044*/ 	.byte	0x00, 0xf4, 0x21, 0x00


	//----- nvinfo : EIATTR_KPARAM_INFO
	.align		4
.L_19:
        /*0048*/ 	.byte	0x04, 0x17
        /*004a*/ 	.short	(.L_21 - .L_20)
.L_20:
        /*004c*/ 	.word	0x00000000
        /*0050*/ 	.short	0x0002
        /*0052*/ 	.short	0x0010
        /*0054*/ 	.byte	0x00, 0xf4, 0x21, 0x00


	//----- nvinfo : EIATTR_KPARAM_INFO
	.align		4
.L_21:
        /*0058*/ 	.byte	0x04, 0x17
        /*005a*/ 	.short	(.L_23 - .L_22)
.L_22:
        /*005c*/ 	.word	0x00000000
        /*0060*/ 	.short	0x0001
        /*0062*/ 	.short	0x0008
        /*0064*/ 	.byte	0x00, 0xf4, 0x21, 0x00


	//----- nvinfo : EIATTR_KPARAM_INFO
	.align		4
.L_23:
        /*0068*/ 	.byte	0x04, 0x17
        /*006a*/ 	.short	(.L_25 - .L_24)
.L_24:
        /*006c*/ 	.word	0x00000000
        /*0070*/ 	.short	0x0000
        /*0072*/ 	.short	0x0000
        /*0074*/ 	.byte	0x00, 0xf4, 0x21, 0x00


	//----- nvinfo : EIATTR_SPARSE_MMA_MASK
	.align		4
.L_25:
        /*0078*/ 	.byte	0x03, 0x50
        /*007a*/ 	.short	0x0000


	//----- nvinfo : EIATTR_MAXREG_COUNT
	.align		4
        /*007c*/ 	.byte	0x03, 0x1b
        /*007e*/ 	.short	0x00ff


	//----- nvinfo : EIATTR_EXIT_INSTR_OFFSETS
	.align		4
        /*0080*/ 	.byte	0x04, 0x1c
        /*0082*/ 	.short	(.L_27 - .L_26)


	//   ....[0]....
.L_26:
        /*0084*/ 	.word	0x00000410


	//   ....[1]....
        /*0088*/ 	.word	0x00000430


	//----- nvinfo : EIATTR_REQNTID
	.align		4
.L_27:
        /*008c*/ 	.byte	0x04, 0x10
        /*008e*/ 	.short	(.L_29 - .L_28)
.L_28:
        /*0090*/ 	.word	0x00000080
        /*0094*/ 	.word	0x00000001
        /*0098*/ 	.word	0x00000001


	//----- nvinfo : EIATTR_CBANK_PARAM_SIZE
	.align		4
.L_29:
        /*009c*/ 	.byte	0x03, 0x19
        /*009e*/ 	.short	0x0034


	//----- nvinfo : EIATTR_PARAM_CBANK
	.align		4
        /*00a0*/ 	.byte	0x04, 0x0a
        /*00a2*/ 	.short	(.L_31 - .L_30)
	.align		4
.L_30:
        /*00a4*/ 	.word	index@(.nv.constant0.triton_poi_fused__native_batch_norm_legit_no_training_relu_11)
        /*00a8*/ 	.short	0x0210
        /*00aa*/ 	.short	0x0034


	//----- nvinfo : EIATTR_SW_WAR
	.align		4
.L_31:
        /*00ac*/ 	.byte	0x04, 0x36
        /*00ae*/ 	.short	(.L_33 - .L_32)
.L_32:
        /*00b0*/ 	.word	0x00000008
.L_33:


//--------------------- .nv.callgraph             --------------------------
	.section	.nv.callgraph,"",@"SHT_CUDA_CALLGRAPH"
	.align	4
	.sectionentsize	8
	.align		4
        /*0000*/ 	.word	0x00000000
	.align		4
        /*0004*/ 	.word	0xffffffff
	.align		4
        /*0008*/ 	.word	0x00000000
	.align		4
        /*000c*/ 	.word	0xfffffffe
	.align		4
        /*0010*/ 	.word	0x00000000
	.align		4
        /*0014*/ 	.word	0xfffffffd
	.align		4
        /*0018*/ 	.word	0x00000000
	.align		4
        /*001c*/ 	.word	0xfffffffc


//--------------------- .nv.constant4             --------------------------
	.section	.nv.constant4,"a",@progbits
	.align	8
	.align		8
.nv.constant4:
        /*0000*/ 	.dword	_$_str
	.align		8
        /*0008*/ 	.dword	_$_str_$_2


//--------------------- .text.triton_poi_fused__native_batch_norm_legit_no_training_relu_11 --------------------------
	.section	.text.triton_poi_fused__native_batch_norm_legit_no_training_relu_11,"ax",@progbits
	.align	128
        .global         triton_poi_fused__native_batch_norm_legit_no_training_relu_11
        .type           triton_poi_fused__native_batch_norm_legit_no_training_relu_11,@function
        .size           triton_poi_fused__native_batch_norm_legit_no_training_relu_11,(.L_x_1 - triton_poi_fused__native_batch_norm_legit_no_training_relu_11)
        .other          triton_poi_fused__native_batch_norm_legit_no_training_relu_11,@"STO_CUDA_ENTRY STV_DEFAULT"
triton_poi_fused__native_batch_norm_legit_no_training_relu_11:
.text.triton_poi_fused__native_batch_norm_legit_no_training_relu_11:
[----:B------:R-:W0:Y:S01]  /*0000*/  LDC R1, c[0x0][0x28] ;  /* 0x00000a00ff017b82 */ /* 0x000e220000000800 */
[----:B------:R-:W1:Y:S07]  /*0010*/  S2R R0, SR_TID.X ;  /* 0x0000000000007919 */ /* 0x000e6e0000002100 */
[----:B------:R-:W2:Y:S01]  /*0020*/  LDC.64 R8, c[0x0][0x220] ;  /* 0x00008800ff087b82 */ /* 0x000ea20000000a00 */
[----:B------:R-:W-:Y:S01]  /*0030*/  ULDC.64 UR4, c[0x0][0x208] ;  /* 0x0000820000047ab9 */ /* 0x000fe20000000a00 */
[----:B------:R-:W3:Y:S06]  /*0040*/  S2R R3, SR_CTAID.X ;  /* 0x0000000000037919 */ /* 0x000eec0000002500 */
[----:B------:R-:W4:Y:S08]  /*0050*/  LDC.64 R12, c[0x0][0x210] ;  /* 0x00008400ff0c7b82 */ /* 0x000f300000000a00 */
[----:B------:R-:W5:Y:S08]  /*0060*/  LDC.64 R14, c[0x0][0x218] ;  /* 0x00008600ff0e7b82 */ /* 0x000f700000000a00 */
[----:B------:R-:W5:Y:S01]  /*0070*/  LDC.64 R16, c[0x0][0x228] ;  /* 0x00008a00ff107b82 */ /* 0x000f620000000a00 */
[----:B-1----:R-:W-:-:S07]  /*0080*/  SHF.L.U32 R0, R0, 0x1, RZ ;  /* 0x0000000100007819 */ /* 0x002fce00000006ff */
[----:B------:R-:W1:Y:S01]  /*0090*/  LDC.64 R18, c[0x0][0x230] ;  /* 0x00008c00ff127b82 */ /* 0x000e620000000a00 */
[----:B------:R-:W-:-:S04]  /*00a0*/  LOP3.LUT R0, R0, 0xfe, RZ, 0xc0, !PT ;  /* 0x000000fe00007812 */ /* 0x000fc800078ec0ff */
[----:B---3--:R-:W-:-:S04]  /*00b0*/  LEA R0, R3, R0, 0x8 ;  /* 0x0000000003007211 */ /* 0x008fc800078e40ff */
[C---:B------:R-:W-:Y:S01]  /*00c0*/  ISETP.GE.AND P0, PT, R0.reuse, 0x2800, PT ;  /* 0x000028000000780c */ /* 0x040fe20003f06270 */
[----:B------:R-:W-:-:S05]  /*00d0*/  IMAD.HI R2, R0, 0x66666667, RZ ;  /* 0x6666666700027827 */ /* 0x000fca00078e02ff */
[----:B------:R-:W-:-:S04]  /*00e0*/  SHF.R.U32.HI R3, RZ, 0x1f, R2 ;  /* 0x0000001fff037819 */ /* 0x000fc80000011602 */
[----:B------:R-:W-:-:S05]  /*00f0*/  LEA.HI.SX32 R3, R2, R3, 0x1c ;  /* 0x0000000302037211 */ /* 0x000fca00078fe2ff */
[----:B------:R-:W-:Y:S01]  /*0100*/  IMAD R11, R3, -0x28, R0 ;  /* 0xffffffd8030b7824 */ /* 0x000fe200078e0200 */
[----:B------:R-:W-:-:S03]  /*0110*/  CS2R R2, SRZ ;  /* 0x0000000000027805 */ /* 0x000fc6000001ff00 */
[----:B--2---:R-:W-:-:S05]  /*0120*/  IMAD.WIDE R8, R11, 0x4, R8 ;  /* 0x000000040b087825 */ /* 0x004fca00078e0208 */
[----:B------:R2:W3:Y:S01]  /*0130*/  @!P0 LDG.E.EL.64 R2, desc[UR4][R8.64] ;  /* 0x0000000408028981 */ /* 0x0004e2000c2e1b00 */
[----:B------:R-:W-:Y:S02]  /*0140*/  CS2R R4, SRZ ;  /* 0x0000000000047805 */ /* 0x000fe4000001ff00 */
[----:B------:R-:W-:Y:S01]  /*0150*/  CS2R R6, SRZ ;  /* 0x0000000000067805 */ /* 0x000fe2000001ff00 */
[----:B----4-:R-:W-:-:S04]  /*0160*/  IMAD.WIDE R12, R0, 0x4, R12 ;  /* 0x00000004000c7825 */ /* 0x010fc800078e020c */
[C---:B-----5:R-:W-:Y:S01]  /*0170*/  IMAD.WIDE R14, R11.reuse, 0x4, R14 ;  /* 0x000000040b0e7825 */ /* 0x060fe200078e020e */
[----:B------:R-:W4:Y:S01]  /*0180*/  @!P0 LDG.E.64 R4, desc[UR4][R12.64] ;  /* 0x000000040c048981 */ /* 0x000f22000c1e1b00 */
[----:B--2---:R-:W-:Y:S02]  /*0190*/  CS2R R8, SRZ ;  /* 0x0000000000087805 */ /* 0x004fe4000001ff00 */
[C---:B0-----:R-:W-:Y:S01]  /*01a0*/  IMAD.WIDE R16, R11.reuse, 0x4, R16 ;  /* 0x000000040b107825 */ /* 0x041fe200078e0210 */
[----:B------:R0:W4:Y:S03]  /*01b0*/  @!P0 LDG.E.EL.64 R6, desc[UR4][R14.64] ;  /* 0x000000040e068981 */ /* 0x000126000c2e1b00 */
[----:B-1----:R-:W-:Y:S01]  /*01c0*/  IMAD.WIDE R18, R11, 0x4, R18 ;  /* 0x000000040b127825 */ /* 0x002fe200078e0212 */
[----:B------:R-:W-:-:S04]  /*01d0*/  CS2R R10, SRZ ;  /* 0x00000000000a7805 */ /* 0x000fc8000001ff00 */
[----:B------:R-:W2:Y:S04]  /*01e0*/  @!P0 LDG.E.EL.64 R8, desc[UR4][R18.64] ;  /* 0x0000000412088981 */ /* 0x000ea8000c2e1b00 */
[----:B------:R-:W2:Y:S01]  /*01f0*/  @!P0 LDG.E.EL.64 R10, desc[UR4][R16.64] ;  /* 0x00000004100a8981 */ /* 0x000ea2000c2e1b00 */
[----:B0-----:R-:W-:Y:S01]  /*0200*/  HFMA2.MMA R14, -RZ, RZ, 1.625, 0 ;  /* 0x3e800000ff0e7435 */ /* 0x001fe200000001ff */
[----:B---3--:R-:W-:Y:S01]  /*0210*/  FADD R2, R2, 9.9999997473787516356e-06 ;  /* 0x3727c5ac02027421 */ /* 0x008fe20000000000 */
[----:B------:R-:W-:-:S03]  /*0220*/  FADD R3, R3, 9.9999997473787516356e-06 ;  /* 0x3727c5ac03037421 */ /* 0x000fc60000000000 */
[----:B------:R-:W0:Y:S08]  /*0230*/  MUFU.SQRT R12, R2 ;  /* 0x00000002000c7308 */ /* 0x000e300000002000 */
[----:B------:R1:W3:Y:S01]  /*0240*/  MUFU.SQRT R13, R3 ;  /* 0x00000003000d7308 */ /* 0x0002e20000002000 */
[C---:B0-----:R-:W-:Y:S02]  /*0250*/  FSETP.GT.AND P1, PT, R12.reuse, 8.50705917302346158658e+37, PT ;  /* 0x7e8000000c00780b */ /* 0x041fe40003f24000 */
[----:B------:R-:W-:Y:S01]  /*0260*/  FSETP.GEU.AND P3, PT, R12, 1.175494350822287508e-38, PT ;  /* 0x008000000c00780b */ /* 0x000fe20003f6e000 */
[----:B-1----:R-:W0:Y:S01]  /*0270*/  LDC.64 R2, c[0x0][0x238] ;  /* 0x00008e00ff027b82 */ /* 0x002e220000000a00 */
[----:B---3--:R-:W-:-:S02]  /*0280*/  FSETP.GT.AND P2, PT, R13, 8.50705917302346158658e+37, PT ;  /* 0x7e8000000d00780b */ /* 0x008fc40003f44000 */
[----:B------:R-:W-:-:S07]  /*0290*/  FSETP.GEU.AND P4, PT, R13, 1.175494350822287508e-38, PT ;  /* 0x008000000d00780b */ /* 0x000fce0003f8e000 */
[----:B------:R-:W-:-:S04]  /*02a0*/  @P1 FMUL R12, R12, 0.25 ;  /* 0x3e8000000c0c1820 */ /* 0x000fc80000400000 */
[----:B------:R-:W-:Y:S01]  /*02b0*/  @!P3 FMUL R12, R12, 16777216 ;  /* 0x4b8000000c0cb820 */ /* 0x000fe20000400000 */
[----:B------:R-:W-:-:S04]  /*02c0*/  @P2 FMUL R13, R13, 0.25 ;  /* 0x3e8000000d0d2820 */ /* 0x000fc80000400000 */
[----:B------:R-:W-:Y:S01]  /*02d0*/  @!P4 FMUL R13, R13, 16777216 ;  /* 0x4b8000000d0dc820 */ /* 0x000fe20000400000 */
[----:B------:R-:W1:Y:S01]  /*02e0*/  MUFU.RCP R12, R12 ;  /* 0x0000000c000c7308 */ /* 0x000e620000001000 */
[----:B------:R-:W-:-:S07]  /*02f0*/  FSEL R15, R14, 1, P1 ;  /* 0x3f8000000e0f7808 */ /* 0x000fce0000800000 */
[----:B------:R-:W3:Y:S01]  /*0300*/  MUFU.RCP R13, R13 ;  /* 0x0000000d000d7308 */ /* 0x000ee20000001000 */
[----:B------:R-:W-:Y:S01]  /*0310*/  FSEL R14, R14, 1, P2 ;  /* 0x3f8000000e0e7808 */ /* 0x000fe20001000000 */
[----:B------:R-:W-:-:S04]  /*0320*/  @!P3 FMUL R15, R15, 16777216 ;  /* 0x4b8000000f0fb820 */ /* 0x000fc80000400000 */
[----:B------:R-:W-:Y:S01]  /*0330*/  @!P4 FMUL R14, R14, 16777216 ;  /* 0x4b8000000e0ec820 */ /* 0x000fe20000400000 */
[----:B----4-:R-:W-:Y:S01]  /*0340*/  FADD R5, -R7, R5 ;  /* 0x0000000507057221 */ /* 0x010fe20000000100 */
[----:B------:R-:W-:Y:S01]  /*0350*/  FADD R4, -R6, R4 ;  /* 0x0000000406047221 */ /* 0x000fe20000000100 */
[----:B-1----:R-:W-:Y:S01]  /*0360*/  FMUL R15, R12, R15 ;  /* 0x0000000f0c0f7220 */ /* 0x002fe20000400000 */
[----:B---3--:R-:W-:-:S03]  /*0370*/  FMUL R14, R13, R14 ;  /* 0x0000000e0d0e7220 */ /* 0x008fc60000400000 */
[----:B------:R-:W-:Y:S01]  /*0380*/  FMUL R15, R4, R15 ;  /* 0x0000000f040f7220 */ /* 0x000fe20000400000 */
[----:B------:R-:W-:-:S03]  /*0390*/  FMUL R14, R5, R14 ;  /* 0x0000000e050e7220 */ /* 0x000fc60000400000 */
[----:B--2---:R-:W-:Y:S01]  /*03a0*/  FFMA R8, R15, R10, R8 ;  /* 0x0000000a0f087223 */ /* 0x004fe20000000008 */
[----:B------:R-:W-:-:S04]  /*03b0*/  FFMA R9, R14, R11, R9 ;  /* 0x0000000b0e097223 */ /* 0x000fc80000000009 */
[----:B------:R-:W-:Y:S02]  /*03c0*/  FSETP.GEU.AND P1, PT, R8, RZ, PT ;  /* 0x000000ff0800720b */ /* 0x000fe40003f2e000 */
[C---:B------:R-:W-:Y:S01]  /*03d0*/  FSETP.GEU.AND P2, PT, R9.reuse, RZ, PT ;  /* 0x000000ff0900720b */ /* 0x040fe20003f4e000 */
[----:B0-----:R-:W-:Y:S01]  /*03e0*/  IMAD.WIDE R2, R0, 0x4, R2 ;  /* 0x0000000400027825 */ /* 0x001fe200078e0202 */
[----:B------:R-:W-:Y:S02]  /*03f0*/  FSEL R8, R8, RZ, P1 ;  /* 0x000000ff08087208 */ /* 0x000fe40000800000 */
[----:B------:R-:W-:Y:S01]  /*0400*/  FSEL R9, R9, RZ, P2 ;  /* 0x000000ff09097208 */ /* 0x000fe20001000000 */
[----:B------:R-:W-:Y:S08]  /*0410*/  @P0 EXIT ;  /* 0x000000000000094d */ /* 0x000ff00003800000 */
[----:B------:R-:W-:Y:S01]  /*0420*/  STG.E.64 desc[UR4][R2.64], R8 ;  /* 0x0000000802007986 */ /* 0x000fe2000c101b04 */
[----:B------:R-:W-:Y:S05]  /*0430*/  EXIT ;  /* 0x000000000000794d */ /* 0x000fea0003800000 */
.L_x_0:
[----:B------:R-:W-:-:S00]  /*0440*/  BRA `(.L_x_0) ;  /* 0xfffffffc00fc7947 */ /* 0x000fc0000383ffff */
[----:B------:R-:W-:-:S00]  /*0450*/  NOP ;  /* 0x0000000000007918 */ /* 0x000fc00000000000 */
        /* <DEDUP_REMOVED lines=10> */
.L_x_1:


//--------------------- .nv.global.init           --------------------------
	.section	.nv.global.init,"aw",@progbits
.nv.global.init:
	.type		_$_str,@object
	.size		_$_str,(_$_str_$_2 - _$_str)
_$_str:
        /*0000*/ 	.byte	0x5f, 0x5f, 0x43, 0x55, 0x44, 0x41, 0x5f, 0x46, 0x54, 0x5a, 0x00
	.type		_$_str_$_2,@object
	.size		_$_str_$_2,(.L_1 - _$_str_$_2)
_$_str_$_2:
        /*000b*/ 	.byte	0x5f, 0x5f, 0x43, 0x55, 0x44, 0x41, 0x5f, 0x50, 0x52, 0x45, 0x43, 0x5f, 0x53, 0x51, 0x52, 0x54
        /*001b*/ 	.byte	0x00
.L_1:


//--------------------- .nv.constant0.triton_poi_fused__native_batch_norm_legit_no_training_relu_11 --------------------------
	.section	.nv.constant0.triton_poi_fused__native_batch_norm_legit_no_training_relu_11,"a",@progbits
	.sectionflags	@""
	.align	4
.nv.constant0.triton_poi_fused__native_batch_norm_legit_no_training_relu_11:
	.zero		580
